//
// Generated by NVIDIA NVVM Compiler
//
// Compiler Build ID: CL-36424714
// Cuda compilation tools, release 13.0, V13.0.88
// Based on NVVM 20.0.0
//

.version 9.0
.target sm_100
.address_size 64

	// .globl	_Z10mat_add_1DPKfS0_Pfi

.visible .entry _Z10mat_add_1DPKfS0_Pfi(
	.param .u64 .ptr .align 1 _Z10mat_add_1DPKfS0_Pfi_param_0,
	.param .u64 .ptr .align 1 _Z10mat_add_1DPKfS0_Pfi_param_1,
	.param .u64 .ptr .align 1 _Z10mat_add_1DPKfS0_Pfi_param_2,
	.param .u32 _Z10mat_add_1DPKfS0_Pfi_param_3
)
{
	.reg .pred 	%p<2>;
	.reg .b32 	%r<7>;
	.reg .b32 	%f<4>;
	.reg .b64 	%rd<11>;

	ld.param.u64 	%rd1, [_Z10mat_add_1DPKfS0_Pfi_param_0];
	ld.param.u64 	%rd2, [_Z10mat_add_1DPKfS0_Pfi_param_1];
	ld.param.u64 	%rd3, [_Z10mat_add_1DPKfS0_Pfi_param_2];
	ld.param.u32 	%r2, [_Z10mat_add_1DPKfS0_Pfi_param_3];
	mov.u32 	%r3, %ctaid.x;
	mov.u32 	%r4, %ntid.x;
	mov.u32 	%r5, %tid.x;
	mad.lo.s32 	%r1, %r3, %r4, %r5;
	mul.lo.s32 	%r6, %r2, %r2;
	setp.ge.s32 	%p1, %r1, %r6;
	@%p1 bra 	$L__BB0_2;
	cvta.to.global.u64 	%rd4, %rd1;
	cvta.to.global.u64 	%rd5, %rd2;
	cvta.to.global.u64 	%rd6, %rd3;
	mul.wide.s32 	%rd7, %r1, 4;
	add.s64 	%rd8, %rd4, %rd7;
	ld.global.f32 	%f1, [%rd8];
	add.s64 	%rd9, %rd5, %rd7;
	ld.global.f32 	%f2, [%rd9];
	add.f32 	%f3, %f1, %f2;
	add.s64 	%rd10, %rd6, %rd7;
	st.global.f32 	[%rd10], %f3;
$L__BB0_2:
	ret;

}
	// .globl	_Z10mat_add_2DPKfS0_Pfi
.visible .entry _Z10mat_add_2DPKfS0_Pfi(
	.param .u64 .ptr .align 1 _Z10mat_add_2DPKfS0_Pfi_param_0,
	.param .u64 .ptr .align 1 _Z10mat_add_2DPKfS0_Pfi_param_1,
	.param .u64 .ptr .align 1 _Z10mat_add_2DPKfS0_Pfi_param_2,
	.param .u32 _Z10mat_add_2DPKfS0_Pfi_param_3
)
{
	.reg .pred 	%p<2>;
	.reg .b32 	%r<12>;
	.reg .b32 	%f<4>;
	.reg .b64 	%rd<11>;

	ld.param.u64 	%rd1, [_Z10mat_add_2DPKfS0_Pfi_param_0];
	ld.param.u64 	%rd2, [_Z10mat_add_2DPKfS0_Pfi_param_1];
	ld.param.u64 	%rd3, [_Z10mat_add_2DPKfS0_Pfi_param_2];
	ld.param.u32 	%r3, [_Z10mat_add_2DPKfS0_Pfi_param_3];
	mov.u32 	%r4, %ctaid.y;
	mov.u32 	%r5, %ntid.y;
	mov.u32 	%r6, %tid.y;
	mad.lo.s32 	%r1, %r4, %r5, %r6;
	mov.u32 	%r7, %ctaid.x;
	mov.u32 	%r8, %ntid.x;
	mov.u32 	%r9, %tid.x;
	mad.lo.s32 	%r2, %r7, %r8, %r9;
	max.s32 	%r10, %r1, %r2;
	setp.ge.s32 	%p1, %r10, %r3;
	@%p1 bra 	$L__BB1_2;
	cvta.to.global.u64 	%rd4, %rd1;
	cvta.to.global.u64 	%rd5, %rd2;
	cvta.to.global.u64 	%rd6, %rd3;
	mad.lo.s32 	%r11, %r3, %r1, %r2;
	mul.wide.s32 	%rd7, %r11, 4;
	add.s64 	%rd8, %rd4, %rd7;
	ld.global.f32 	%f1, [%rd8];
	add.s64 	%rd9, %rd5, %rd7;
	ld.global.f32 	%f2, [%rd9];
	add.f32 	%f3, %f1, %f2;
	add.s64 	%rd10, %rd6, %rd7;
	st.global.f32 	[%rd10], %f3;
$L__BB1_2:
	ret;

}


// ===== COMPILED SASS (sm_100) =====

	.target	sm_100

	.elftype	@"ET_EXEC"


//--------------------- .note.nv.tkinfo           --------------------------
	.section	.note.nv.tkinfo,"",@"SHT_NOTE"
	.sectionflags	@"SHF_NOTE_NV_TKINFO"
	.tkinfo
        /*0018*/ 	.word	0x00000002
        /*0030*/ 	.string	""
        /*0030*/ 	.string	"ptxas"
        /*0030*/ 	.string	"Cuda compilation tools, release 13.0, V13.0.88"
        /*0030*/ 	.string	"Build cuda_13.0.r13.0/compiler.36424714_0"
        /*0030*/ 	.string	"-arch sm_100 -m 64 "



//--------------------- .note.nv.cuinfo           --------------------------
	.section	.note.nv.cuinfo,"",@"SHT_NOTE"
	.sectionflags	@"SHF_NOTE_NV_CUINFO"
        /*0018*/ 	.short	0x0002
        /*001a*/ 	.short	0x0064
        /*001c*/ 	.short	0x0082
	.zero		2


//--------------------- .nv.info                  --------------------------
	.section	.nv.info,"",@"SHT_CUDA_INFO"
	.align	4


	//----- nvinfo : EIATTR_REGCOUNT
	.align		4
        /*0000*/ 	.byte	0x04, 0x2f
        /*0002*/ 	.short	(.L_1 - .L_0)
	.align		4
.L_0:
        /*0004*/ 	.word	index@(_Z10mat_add_1DPKfS0_Pfi)
        /*0008*/ 	.word	0x0000000c


	//----- nvinfo : EIATTR_FRAME_SIZE
	.align		4
.L_1:
        /*000c*/ 	.byte	0x04, 0x11
        /*000e*/ 	.short	(.L_3 - .L_2)
	.align		4
.L_2:
        /*0010*/ 	.word	index@(_Z10mat_add_1DPKfS0_Pfi)
        /*0014*/ 	.word	0x00000000


	//----- nvinfo : EIATTR_REGCOUNT
	.align		4
.L_3:
        /*0018*/ 	.byte	0x04, 0x2f
        /*001a*/ 	.short	(.L_5 - .L_4)
	.align		4
.L_4:
        /*001c*/ 	.word	index@(_Z10mat_add_2DPKfS0_Pfi)
        /*0020*/ 	.word	0x0000000c


	//----- nvinfo : EIATTR_FRAME_SIZE
	.align		4
.L_5:
        /*0024*/ 	.byte	0x04, 0x11
        /*0026*/ 	.short	(.L_7 - .L_6)
	.align		4
.L_6:
        /*0028*/ 	.word	index@(_Z10mat_add_2DPKfS0_Pfi)
        /*002c*/ 	.word	0x00000000


	//----- nvinfo : EIATTR_MIN_STACK_SIZE
	.align		4
.L_7:
        /*0030*/ 	.byte	0x04, 0x12
        /*0032*/ 	.short	(.L_9 - .L_8)
	.align		4
.L_8:
        /*0034*/ 	.word	index@(_Z10mat_add_2DPKfS0_Pfi)
        /*0038*/ 	.word	0x00000000


	//----- nvinfo : EIATTR_MIN_STACK_SIZE
	.align		4
.L_9:
        /*003c*/ 	.byte	0x04, 0x12
        /*003e*/ 	.short	(.L_11 - .L_10)
	.align		4
.L_10:
        /*0040*/ 	.word	index@(_Z10mat_add_1DPKfS0_Pfi)
        /*0044*/ 	.word	0x00000000
.L_11:


//--------------------- .nv.compat                --------------------------
	.section	.nv.compat,"",@"SHT_CUDA_COMPAT_INFO"
	.align	4
        /*0000*/ 	.byte	0x02, 0x09, 0x00, 0x00, 0x02, 0x02, 0x01, 0x00, 0x02, 0x05, 0x05, 0x00, 0x03, 0x07, 0x01, 0x01
        /*0010*/ 	.byte	0x02, 0x03, 0x00, 0x00, 0x02, 0x06, 0x01, 0x00, 0x04, 0x0b, 0x08, 0x00, 0x09, 0x00, 0x00, 0x00
        /*0020*/ 	.byte	0x00, 0x00, 0x00, 0x00


//--------------------- .nv.info._Z10mat_add_2DPKfS0_Pfi --------------------------
	.section	.nv.info._Z10mat_add_2DPKfS0_Pfi,"",@"SHT_CUDA_INFO"
	.sectionflags	@""
	.align	4


	//----- nvinfo : EIATTR_CUDA_API_VERSION
	.align		4
        /*0000*/ 	.byte	0x04, 0x37
        /*0002*/ 	.short	(.L_13 - .L_12)
.L_12:
        /*0004*/ 	.word	0x00000082


	//----- nvinfo : EIATTR_KPARAM_INFO
	.align		4
.L_13:
        /*0008*/ 	.byte	0x04, 0x17
        /*000a*/ 	.short	(.L_15 - .L_14)
.L_14:
        /*000c*/ 	.word	0x00000000
        /*0010*/ 	.short	0x0003
        /*0012*/ 	.short	0x0018
        /*0014*/ 	.byte	0x00, 0xf0, 0x11, 0x00


	//----- nvinfo : EIATTR_KPARAM_INFO
	.align		4
.L_15:
        /*0018*/ 	.byte	0x04, 0x17
        /*001a*/ 	.short	(.L_17 - .L_16)
.L_16:
        /*001c*/ 	.word	0x00000000
        /*0020*/ 	.short	0x0002
        /*0022*/ 	.short	0x0010
        /*0024*/ 	.byte	0x00, 0xf5, 0x21, 0x00


	//----- nvinfo : EIATTR_KPARAM_INFO
	.align		4
.L_17:
        /*0028*/ 	.byte	0x04, 0x17
        /*002a*/ 	.short	(.L_19 - .L_18)
.L_18:
        /*002c*/ 	.word	0x00000000
        /*0030*/ 	.short	0x0001
        /*0032*/ 	.short	0x0008
        /*0034*/ 	.byte	0x00, 0xf5, 0x21, 0x00


	//----- nvinfo : EIATTR_KPARAM_INFO
	.align		4
.L_19:
        /*0038*/ 	.byte	0x04, 0x17
        /*003a*/ 	.short	(.L_21 - .L_20)
.L_20:
        /*003c*/ 	.word	0x00000000
        /*0040*/ 	.short	0x0000
        /*0042*/ 	.short	0x0000
        /*0044*/ 	.byte	0x00, 0xf5, 0x21, 0x00


	//----- nvinfo : EIATTR_SPARSE_MMA_MASK
	.align		4
.L_21:
        /*0048*/ 	.byte	0x03, 0x50
        /*004a*/ 	.short	0x0000


	//----- nvinfo : EIATTR_MAXREG_COUNT
	.align		4
        /*004c*/ 	.byte	0x03, 0x1b
        /*004e*/ 	.short	0x00ff


	//----- nvinfo : EIATTR_MERCURY_ISA_VERSION
	.align		4
        /*0050*/ 	.byte	0x03, 0x5f
        /*0052*/ 	.short	0x0101


	//----- nvinfo : EIATTR_VRC_CTA_INIT_COUNT
	.align		4
        /*0054*/ 	.byte	0x02, 0x4a
	.zero		1
	.zero		1


	//----- nvinfo : EIATTR_EXIT_INSTR_OFFSETS
	.align		4
        /*0058*/ 	.byte	0x04, 0x1c
        /*005a*/ 	.short	(.L_23 - .L_22)


	//   ....[0]....
.L_22:
        /*005c*/ 	.word	0x000000c0


	//   ....[1]....
        /*0060*/ 	.word	0x00000190


	//----- nvinfo : EIATTR_CBANK_PARAM_SIZE
	.align		4
.L_23:
        /*0064*/ 	.byte	0x03, 0x19
        /*0066*/ 	.short	0x001c


	//----- nvinfo : EIATTR_PARAM_CBANK
	.align		4
        /*0068*/ 	.byte	0x04, 0x0a
        /*006a*/ 	.short	(.L_25 - .L_24)
	.align		4
.L_24:
        /*006c*/ 	.word	index@(.nv.constant0._Z10mat_add_2DPKfS0_Pfi)
        /*0070*/ 	.short	0x0380
        /*0072*/ 	.short	0x001c


	//----- nvinfo : EIATTR_SW_WAR
	.align		4
.L_25:
        /*0074*/ 	.byte	0x04, 0x36
        /*0076*/ 	.short	(.L_27 - .L_26)
.L_26:
        /*0078*/ 	.word	0x00000008
.L_27:


//--------------------- .nv.info._Z10mat_add_1DPKfS0_Pfi --------------------------
	.section	.nv.info._Z10mat_add_1DPKfS0_Pfi,"",@"SHT_CUDA_INFO"
	.sectionflags	@""
	.align	4


	//----- nvinfo : EIATTR_CUDA_API_VERSION
	.align		4
        /*0000*/ 	.byte	0x04, 0x37
        /*0002*/ 	.short	(.L_29 - .L_28)
.L_28:
        /*0004*/ 	.word	0x00000082


	//----- nvinfo : EIATTR_KPARAM_INFO
	.align		4
.L_29:
        /*0008*/ 	.byte	0x04, 0x17
        /*000a*/ 	.short	(.L_31 - .L_30)
.L_30:
        /*000c*/ 	.word	0x00000000
        /*0010*/ 	.short	0x0003
        /*0012*/ 	.short	0x0018
        /*0014*/ 	.byte	0x00, 0xf0, 0x11, 0x00


	//----- nvinfo : EIATTR_KPARAM_INFO
	.align		4
.L_31:
        /*0018*/ 	.byte	0x04, 0x17
        /*001a*/ 	.short	(.L_33 - .L_32)
.L_32:
        /*001c*/ 	.word	0x00000000
        /*0020*/ 	.short	0x0002
        /*0022*/ 	.short	0x0010
        /*0024*/ 	.byte	0x00, 0xf5, 0x21, 0x00


	//----- nvinfo : EIATTR_KPARAM_INFO
	.align		4
.L_33:
        /*0028*/ 	.byte	0x04, 0x17
        /*002a*/ 	.short	(.L_35 - .L_34)
.L_34:
        /*002c*/ 	.word	0x00000000
        /*0030*/ 	.short	0x0001
        /*0032*/ 	.short	0x0008
        /*0034*/ 	.byte	0x00, 0xf5, 0x21, 0x00


	//----- nvinfo : EIATTR_KPARAM_INFO
	.align		4
.L_35:
        /*0038*/ 	.byte	0x04, 0x17
        /*003a*/ 	.short	(.L_37 - .L_36)
.L_36:
        /*003c*/ 	.word	0x00000000
        /*0040*/ 	.short	0x0000
        /*0042*/ 	.short	0x0000
        /*0044*/ 	.byte	0x00, 0xf5, 0x21, 0x00


	//----- nvinfo : EIATTR_SPARSE_MMA_MASK
	.align		4
.L_37:
        /*0048*/ 	.byte	0x03, 0x50
        /*004a*/ 	.short	0x0000


	//----- nvinfo : EIATTR_MAXREG_COUNT
	.align		4
        /*004c*/ 	.byte	0x03, 0x1b
        /*004e*/ 	.short	0x00ff


	//----- nvinfo : EIATTR_MERCURY_ISA_VERSION
	.align		4
        /*0050*/ 	.byte	0x03, 0x5f
        /*0052*/ 	.short	0x0101


	//----- nvinfo : EIATTR_VRC_CTA_INIT_COUNT
	.align		4
        /*0054*/ 	.byte	0x02, 0x4a
	.zero		1
	.zero		1


	//----- nvinfo : EIATTR_EXIT_INSTR_OFFSETS
	.align		4
        /*0058*/ 	.byte	0x04, 0x1c
        /*005a*/ 	.short	(.L_39 - .L_38)


	//   ....[0]....
.L_38:
        /*005c*/ 	.word	0x00000080


	//   ....[1]....
        /*0060*/ 	.word	0x00000140


	//----- nvinfo : EIATTR_CBANK_PARAM_SIZE
	.align		4
.L_39:
        /*0064*/ 	.byte	0x03, 0x19
        /*0066*/ 	.short	0x001c


	//----- nvinfo : EIATTR_PARAM_CBANK
	.align		4
        /*0068*/ 	.byte	0x04, 0x0a
        /*006a*/ 	.short	(.L_41 - .L_40)
	.align		4
.L_40:
        /*006c*/ 	.word	index@(.nv.constant0._Z10mat_add_1DPKfS0_Pfi)
        /*0070*/ 	.short	0x0380
        /*0072*/ 	.short	0x001c


	//----- nvinfo : EIATTR_SW_WAR
	.align		4
.L_41:
        /*0074*/ 	.byte	0x04, 0x36
        /*0076*/ 	.short	(.L_43 - .L_42)
.L_42:
        /*0078*/ 	.word	0x00000008
.L_43:


//--------------------- .nv.callgraph             --------------------------
	.section	.nv.callgraph,"",@"SHT_CUDA_CALLGRAPH"
	.align	4
	.sectionentsize	8
	.align		4
        /*0000*/ 	.word	0x00000000
	.align		4
        /*0004*/ 	.word	0xffffffff
	.align		4
        /*0008*/ 	.word	0x00000000
	.align		4
        /*000c*/ 	.word	0xfffffffe
	.align		4
        /*0010*/ 	.word	0x00000000
	.align		4
        /*0014*/ 	.word	0xfffffffd
	.align		4
        /*0018*/ 	.word	0x00000000
	.align		4
        /*001c*/ 	.word	0xfffffffc


//--------------------- .text._Z10mat_add_2DPKfS0_Pfi --------------------------
	.section	.text._Z10mat_add_2DPKfS0_Pfi,"ax",@progbits
	.align	128
        .global         _Z10mat_add_2DPKfS0_Pfi
        .type           _Z10mat_add_2DPKfS0_Pfi,@function
        .size           _Z10mat_add_2DPKfS0_Pfi,(.L_x_2 - _Z10mat_add_2DPKfS0_Pfi)
        .other          _Z10mat_add_2DPKfS0_Pfi,@"STO_CUDA_ENTRY STV_DEFAULT"
_Z10mat_add_2DPKfS0_Pfi:
.text._Z10mat_add_2DPKfS0_Pfi:
[----:B------:R-:W-:Y:S01]  /*0000*/  LDC R1, c[0x0][0x37c] ;  /* 0x0000df00ff017b82 */ /* 0x000fe20000000800 */
[----:B------:R-:W0:Y:S07]  /*0010*/  S2R R3, SR_TID.Y ;  /* 0x0000000000037919 */ /* 0x000e2e0000002200 */
[----:B------:R-:W0:Y:S01]  /*0020*/  LDC R0, c[0x0][0x364] ;  /* 0x0000d900ff007b82 */ /* 0x000e220000000800 */
[----:B------:R-:W1:Y:S01]  /*0030*/  LDCU UR6, c[0x0][0x398] ;  /* 0x00007300ff0677ac */ /* 0x000e620008000800 */
[----:B------:R-:W2:Y:S06]  /*0040*/  S2R R2, SR_TID.X ;  /* 0x0000000000027919 */ /* 0x000eac0000002100 */
[----:B------:R-:W0:Y:S08]  /*0050*/  S2UR UR4, SR_CTAID.Y ;  /* 0x00000000000479c3 */ /* 0x000e300000002600 */
[----:B------:R-:W2:Y:S08]  /*0060*/  S2UR UR5, SR_CTAID.X ;  /* 0x00000000000579c3 */ /* 0x000eb00000002500 */
[----:B------:R-:W2:Y:S01]  /*0070*/  LDC R7, c[0x0][0x360] ;  /* 0x0000d800ff077b82 */ /* 0x000ea20000000800 */
[----:B0-----:R-:W-:-:S02]  /*0080*/  IMAD R0, R0, UR4, R3 ;  /* 0x0000000400007c24 */ /* 0x001fc4000f8e0203 */
[----:B--2---:R-:W-:-:S05]  /*0090*/  IMAD R7, R7, UR5, R2 ;  /* 0x0000000507077c24 */ /* 0x004fca000f8e0202 */
[----:B------:R-:W-:-:S04]  /*00a0*/  VIMNMX R2, PT, PT, R0, R7, !PT ;  /* 0x0000000700027248 */ /* 0x000fc80007fe0100 */
[----:B-1----:R-:W-:-:S13]  /*00b0*/  ISETP.GE.AND P0, PT, R2, UR6, PT ;  /* 0x0000000602007c0c */ /* 0x002fda000bf06270 */
[----:B------:R-:W-:Y:S05]  /*00c0*/  @P0 EXIT ;  /* 0x000000000000094d */ /* 0x000fea0003800000 */
[----:B------:R-:W0:Y:S01]  /*00d0*/  LDC.64 R2, c[0x0][0x380] ;  /* 0x0000e000ff027b82 */ /* 0x000e220000000a00 */
[----:B------:R-:W1:Y:S01]  /*00e0*/  LDCU.64 UR4, c[0x0][0x358] ;  /* 0x00006b00ff0477ac */ /* 0x000e620008000a00 */
[----:B------:R-:W-:-:S06]  /*00f0*/  IMAD R9, R0, UR6, R7 ;  /* 0x0000000600097c24 */ /* 0x000fcc000f8e0207 */
[----:B------:R-:W2:Y:S08]  /*0100*/  LDC.64 R4, c[0x0][0x388] ;  /* 0x0000e200ff047b82 */ /* 0x000eb00000000a00 */
[----:B------:R-:W3:Y:S01]  /*0110*/  LDC.64 R6, c[0x0][0x390] ;  /* 0x0000e400ff067b82 */ /* 0x000ee20000000a00 */
[----:B0-----:R-:W-:-:S06]  /*0120*/  IMAD.WIDE R2, R9, 0x4, R2 ;  /* 0x0000000409027825 */ /* 0x001fcc00078e0202 */
[----:B-1----:R-:W4:Y:S01]  /*0130*/  LDG.E R2, desc[UR4][R2.64] ;  /* 0x0000000402027981 */ /* 0x002f22000c1e1900 */
[----:B--2---:R-:W-:-:S06]  /*0140*/  IMAD.WIDE R4, R9, 0x4, R4 ;  /* 0x0000000409047825 */ /* 0x004fcc00078e0204 */
[----:B------:R-:W4:Y:S01]  /*0150*/  LDG.E R5, desc[UR4][R4.64] ;  /* 0x0000000404057981 */ /* 0x000f22000c1e1900 */
[----:B---3--:R-:W-:-:S04]  /*0160*/  IMAD.WIDE R6, R9, 0x4, R6 ;  /* 0x0000000409067825 */ /* 0x008fc800078e0206 */
[----:B----4-:R-:W-:-:S05]  /*0170*/  FADD R9, R2, R5 ;  /* 0x0000000502097221 */ /* 0x010fca0000000000 */
[----:B------:R-:W-:Y:S01]  /*0180*/  STG.E desc[UR4][R6.64], R9 ;  /* 0x0000000906007986 */ /* 0x000fe2000c101904 */
[----:B------:R-:W-:Y:S05]  /*0190*/  EXIT ;  /* 0x000000000000794d */ /* 0x000fea0003800000 */
.L_x_0:
[----:B------:R-:W-:-:S00]  /*01a0*/  BRA `(.L_x_0) ;  /* 0xfffffffc00fc7947 */ /* 0x000fc0000383ffff */
[----:B------:R-:W-:-:S00]  /*01b0*/  NOP ;  /* 0x0000000000007918 */ /* 0x000fc00000000000 */
        /* <DEDUP_REMOVED lines=12> */
.L_x_2:


//--------------------- .text._Z10mat_add_1DPKfS0_Pfi --------------------------
	.section	.text._Z10mat_add_1DPKfS0_Pfi,"ax",@progbits
	.align	128
        .global         _Z10mat_add_1DPKfS0_Pfi
        .type           _Z10mat_add_1DPKfS0_Pfi,@function
        .size           _Z10mat_add_1DPKfS0_Pfi,(.L_x_3 - _Z10mat_add_1DPKfS0_Pfi)
        .other          _Z10mat_add_1DPKfS0_Pfi,@"STO_CUDA_ENTRY STV_DEFAULT"
_Z10mat_add_1DPKfS0_Pfi:
.text._Z10mat_add_1DPKfS0_Pfi:
[----:B------:R-:W-:Y:S01]  /*0000*/  LDC R1, c[0x0][0x37c] ;  /* 0x0000df00ff017b82 */ /* 0x000fe20000000800 */
[----:B------:R-:W0:Y:S07]  /*0010*/  S2R R0, SR_TID.X ;  /* 0x0000000000007919 */ /* 0x000e2e0000002100 */
[----:B------:R-:W0:Y:S01]  /*0020*/  S2UR UR5, SR_CTAID.X ;  /* 0x00000000000579c3 */ /* 0x000e220000002500 */
[----:B------:R-:W1:Y:S07]  /*0030*/  LDCU UR4, c[0x0][0x398] ;  /* 0x00007300ff0477ac */ /* 0x000e6e0008000800 */
[----:B------:R-:W0:Y:S01]  /*0040*/  LDC R9, c[0x0][0x360] ;  /* 0x0000d800ff097b82 */ /* 0x000e220000000800 */
[----:B-1----:R-:W-:Y:S01]  /*0050*/  UIMAD UR4, UR4, UR4, URZ ;  /* 0x00000004040472a4 */ /* 0x002fe2000f8e02ff */
[----:B0-----:R-:W-:-:S05]  /*0060*/  IMAD R9, R9, UR5, R0 ;  /* 0x0000000509097c24 */ /* 0x001fca000f8e0200 */
[----:B------:R-:W-:-:S13]  /*0070*/  ISETP.GE.AND P0, PT, R9, UR4, PT ;  /* 0x0000000409007c0c */ /* 0x000fda000bf06270 */
[----:B------:R-:W-:Y:S05]  /*0080*/  @P0 EXIT ;  /* 0x000000000000094d */ /* 0x000fea0003800000 */
[----:B------:R-:W0:Y:S01]  /*0090*/  LDC.64 R2, c[0x0][0x380] ;  /* 0x0000e000ff027b82 */ /* 0x000e220000000a00 */
[----:B------:R-:W1:Y:S07]  /*00a0*/  LDCU.64 UR4, c[0x0][0x358] ;  /* 0x00006b00ff0477ac */ /* 0x000e6e0008000a00 */
        /* <DEDUP_REMOVED lines=10> */
.L_x_1:
        /* <DEDUP_REMOVED lines=11> */
.L_x_3:


//--------------------- .nv.shared.reserved.0     --------------------------
	.section	.nv.shared.reserved.0,"aw",@nobits
	.weak		__nv_reservedSMEM_offset_0_alias
	.size		__nv_reservedSMEM_offset_0_alias, 0, 64
	.other		__nv_reservedSMEM_offset_0_alias,@"STO_CUDA_RESERVED_SHARED STV_DEFAULT"
__nv_reservedSMEM_offset_0_alias:
	.zero		0
	.zero		64


//--------------------- .nv.constant0._Z10mat_add_2DPKfS0_Pfi --------------------------
	.section	.nv.constant0._Z10mat_add_2DPKfS0_Pfi,"a",@progbits
	.sectionflags	@""
	.align	4
.nv.constant0._Z10mat_add_2DPKfS0_Pfi:
	.zero		924


//--------------------- .nv.constant0._Z10mat_add_1DPKfS0_Pfi --------------------------
	.section	.nv.constant0._Z10mat_add_1DPKfS0_Pfi,"a",@progbits
	.sectionflags	@""
	.align	4
.nv.constant0._Z10mat_add_1DPKfS0_Pfi:
	.zero		924


//--------------------- SYMBOLS --------------------------

	.type		.nv.reservedSmem.offset0,@object
	.size		.nv.reservedSmem.offset0,0x4
